//
// Generated by NVIDIA NVVM Compiler
//
// Compiler Build ID: CL-36424714
// Cuda compilation tools, release 13.0, V13.0.88
// Based on NVVM 20.0.0
//

.version 9.0
.target sm_100
.address_size 64

	// .globl	_Z10hello_cudav
.extern .func  (.param .b32 func_retval0) vprintf
(
	.param .b64 vprintf_param_0,
	.param .b64 vprintf_param_1
)
;
.global .align 1 .b8 $str[21] = {91, 32, 37, 100, 32, 93, 58, 32, 104, 101, 108, 108, 111, 32, 99, 117, 100, 97, 33, 10};

.visible .entry _Z10hello_cudav()
{
	.local .align 8 .b8 	__local_depot0[8];
	.reg .b64 	%SP;
	.reg .b64 	%SPL;
	.reg .b32 	%r<7>;
	.reg .b64 	%rd<6>;

	mov.u64 	%SPL, __local_depot0;
	cvta.local.u64 	%SP, %SPL;
	add.u64 	%rd1, %SP, 0;
	add.u64 	%rd2, %SPL, 0;
	mov.u32 	%r1, %ctaid.x;
	mov.u32 	%r2, %ntid.x;
	mov.u32 	%r3, %tid.x;
	mad.lo.s32 	%r4, %r1, %r2, %r3;
	cvt.u64.u32 	%rd3, %r4;
	st.local.u64 	[%rd2], %rd3;
	mov.u64 	%rd4, $str;
	cvta.global.u64 	%rd5, %rd4;
	{ // callseq 0, 0
	.param .b64 param0;
	st.param.b64 	[param0], %rd5;
	.param .b64 param1;
	st.param.b64 	[param1], %rd1;
	.param .b32 retval0;
	call.uni (retval0), 
	vprintf, 
	(
	param0, 
	param1
	);
	ld.param.b32 	%r5, [retval0];
	} // callseq 0
	ret;

}


// ===== COMPILED SASS (sm_100) =====

	.target	sm_100

	.elftype	@"ET_EXEC"


//--------------------- .note.nv.tkinfo           --------------------------
	.section	.note.nv.tkinfo,"",@"SHT_NOTE"
	.sectionflags	@"SHF_NOTE_NV_TKINFO"
	.tkinfo
        /*0018*/ 	.word	0x00000002
        /*0030*/ 	.string	""
        /*0030*/ 	.string	"ptxas"
        /*0030*/ 	.string	"Cuda compilation tools, release 13.0, V13.0.88"
        /*0030*/ 	.string	"Build cuda_13.0.r13.0/compiler.36424714_0"
        /*0030*/ 	.string	"-arch sm_100 -m 64 "



//--------------------- .note.nv.cuinfo           --------------------------
	.section	.note.nv.cuinfo,"",@"SHT_NOTE"
	.sectionflags	@"SHF_NOTE_NV_CUINFO"
        /*0018*/ 	.short	0x0002
        /*001a*/ 	.short	0x0064
        /*001c*/ 	.short	0x0082
	.zero		2


//--------------------- .nv.info                  --------------------------
	.section	.nv.info,"",@"SHT_CUDA_INFO"
	.align	4


	//----- nvinfo : EIATTR_REGCOUNT
	.align		4
        /*0000*/ 	.byte	0x04, 0x2f
        /*0002*/ 	.short	(.L_2 - .L_1)
	.align		4
.L_1:
        /*0004*/ 	.word	index@(_Z10hello_cudav)
        /*0008*/ 	.word	0x00000018


	//----- nvinfo : EIATTR_FRAME_SIZE
	.align		4
.L_2:
        /*000c*/ 	.byte	0x04, 0x11
        /*000e*/ 	.short	(.L_4 - .L_3)
	.align		4
.L_3:
        /*0010*/ 	.word	index@(_Z10hello_cudav)
        /*0014*/ 	.word	0x00000008


	//----- nvinfo : EIATTR_MIN_STACK_SIZE
	.align		4
.L_4:
        /*0018*/ 	.byte	0x04, 0x12
        /*001a*/ 	.short	(.L_6 - .L_5)
	.align		4
.L_5:
        /*001c*/ 	.word	index@(_Z10hello_cudav)
        /*0020*/ 	.word	0x00000008
.L_6:


//--------------------- .nv.compat                --------------------------
	.section	.nv.compat,"",@"SHT_CUDA_COMPAT_INFO"
	.align	4
        /*0000*/ 	.byte	0x02, 0x09, 0x00, 0x00, 0x02, 0x02, 0x01, 0x00, 0x02, 0x05, 0x05, 0x00, 0x03, 0x07, 0x01, 0x01
        /*0010*/ 	.byte	0x02, 0x03, 0x00, 0x00, 0x02, 0x06, 0x01, 0x00, 0x04, 0x0b, 0x08, 0x00, 0x09, 0x00, 0x00, 0x00
        /*0020*/ 	.byte	0x00, 0x00, 0x00, 0x00


//--------------------- .nv.info._Z10hello_cudav  --------------------------
	.section	.nv.info._Z10hello_cudav,"",@"SHT_CUDA_INFO"
	.sectionflags	@""
	.align	4


	//----- nvinfo : EIATTR_CUDA_API_VERSION
	.align		4
        /*0000*/ 	.byte	0x04, 0x37
        /*0002*/ 	.short	(.L_8 - .L_7)
.L_7:
        /*0004*/ 	.word	0x00000082


	//----- nvinfo : EIATTR_SPARSE_MMA_MASK
	.align		4
.L_8:
        /*0008*/ 	.byte	0x03, 0x50
        /*000a*/ 	.short	0x0000


	//----- nvinfo : EIATTR_MAXREG_COUNT
	.align		4
        /*000c*/ 	.byte	0x03, 0x1b
        /*000e*/ 	.short	0x00ff


	//----- nvinfo : EIATTR_EXTERNS
	.align		4
        /*0010*/ 	.byte	0x04, 0x0f
        /*0012*/ 	.short	(.L_10 - .L_9)


	//   ....[0]....
	.align		4
.L_9:
        /*0014*/ 	.word	index@(vprintf)


	//----- nvinfo : EIATTR_MERCURY_ISA_VERSION
	.align		4
.L_10:
        /*0018*/ 	.byte	0x03, 0x5f
        /*001a*/ 	.short	0x0101


	//----- nvinfo : EIATTR_VRC_CTA_INIT_COUNT
	.align		4
        /*001c*/ 	.byte	0x02, 0x4a
	.zero		1
	.zero		1


	//----- nvinfo : EIATTR_SYSCALL_OFFSETS
	.align		4
        /*0020*/ 	.byte	0x04, 0x46
        /*0022*/ 	.short	(.L_12 - .L_11)


	//   ....[0]....
.L_11:
        /*0024*/ 	.word	0x00000120


	//----- nvinfo : EIATTR_EXIT_INSTR_OFFSETS
	.align		4
.L_12:
        /*0028*/ 	.byte	0x04, 0x1c
        /*002a*/ 	.short	(.L_14 - .L_13)


	//   ....[0]....
.L_13:
        /*002c*/ 	.word	0x00000130


	//----- nvinfo : EIATTR_SW_WAR
	.align		4
.L_14:
        /*0030*/ 	.byte	0x04, 0x36
        /*0032*/ 	.short	(.L_16 - .L_15)
.L_15:
        /*0034*/ 	.word	0x00000008
.L_16:


//--------------------- .nv.callgraph             --------------------------
	.section	.nv.callgraph,"",@"SHT_CUDA_CALLGRAPH"
	.align	4
	.sectionentsize	8
	.align		4
        /*0000*/ 	.word	0x00000000
	.align		4
        /*0004*/ 	.word	0xffffffff
	.align		4
        /*0008*/ 	.word	index@(_Z10hello_cudav)
	.align		4
        /*000c*/ 	.word	index@(vprintf)
	.align		4
        /*0010*/ 	.word	0x00000000
	.align		4
        /*0014*/ 	.word	0xfffffffe
	.align		4
        /*0018*/ 	.word	0x00000000
	.align		4
        /*001c*/ 	.word	0xfffffffd
	.align		4
        /*0020*/ 	.word	0x00000000
	.align		4
        /*0024*/ 	.word	0xfffffffc


//--------------------- .nv.constant4             --------------------------
	.section	.nv.constant4,"a",@progbits
	.align	8
	.align		8
.nv.constant4:
        /*0000*/ 	.dword	vprintf
	.align		8
        /*0008*/ 	.dword	$str


//--------------------- .text._Z10hello_cudav     --------------------------
	.section	.text._Z10hello_cudav,"ax",@progbits
	.align	128
        .global         _Z10hello_cudav
        .type           _Z10hello_cudav,@function
        .size           _Z10hello_cudav,(.L_x_2 - _Z10hello_cudav)
        .other          _Z10hello_cudav,@"STO_CUDA_ENTRY STV_DEFAULT"
_Z10hello_cudav:
.text._Z10hello_cudav:
[----:B------:R-:W0:Y:S01]  /*0000*/  LDC R1, c[0x0][0x37c] ;  /* 0x0000df00ff017b82 */ /* 0x000e220000000800 */
[----:B------:R-:W1:Y:S01]  /*0010*/  S2R R3, SR_TID.X ;  /* 0x0000000000037919 */ /* 0x000e620000002100 */
[----:B------:R-:W2:Y:S06]  /*0020*/  LDCU UR5, c[0x0][0x2fc] ;  /* 0x00005f80ff0577ac */ /* 0x000eac0008000800 */
[----:B------:R-:W1:Y:S01]  /*0030*/  S2UR UR6, SR_CTAID.X ;  /* 0x00000000000679c3 */ /* 0x000e620000002500 */
[----:B0-----:R-:W-:Y:S01]  /*0040*/  VIADD R1, R1, 0xfffffff8 ;  /* 0xfffffff801017836 */ /* 0x001fe20000000000 */
[----:B------:R-:W-:Y:S01]  /*0050*/  MOV R0, 0x0 ;  /* 0x0000000000007802 */ /* 0x000fe20000000f00 */
[----:B------:R-:W0:Y:S05]  /*0060*/  LDCU UR4, c[0x0][0x2f8] ;  /* 0x00005f00ff0477ac */ /* 0x000e2a0008000800 */
[----:B------:R-:W1:Y:S08]  /*0070*/  LDC R2, c[0x0][0x360] ;  /* 0x0000d800ff027b82 */ /* 0x000e700000000800 */
[----:B------:R3:W4:Y:S01]  /*0080*/  LDC.64 R8, c[0x4][R0] ;  /* 0x0100000000087b82 */ /* 0x0007220000000a00 */
[----:B0-----:R-:W-:-:S05]  /*0090*/  IADD3 R6, P0, PT, R1, UR4, RZ ;  /* 0x0000000401067c10 */ /* 0x001fca000ff1e0ff */
[----:B--2---:R-:W-:Y:S02]  /*00a0*/  IMAD.X R7, RZ, RZ, UR5, P0 ;  /* 0x00000005ff077e24 */ /* 0x004fe400080e06ff */
[----:B-1----:R-:W-:Y:S02]  /*00b0*/  IMAD R2, R2, UR6, R3 ;  /* 0x0000000602027c24 */ /* 0x002fe4000f8e0203 */
[----:B------:R-:W-:Y:S01]  /*00c0*/  HFMA2 R3, -RZ, RZ, 0, 0 ;  /* 0x00000000ff037431 */ /* 0x000fe200000001ff */
[----:B------:R-:W0:Y:S04]  /*00d0*/  LDCU.64 UR6, c[0x4][0x8] ;  /* 0x01000100ff0677ac */ /* 0x000e280008000a00 */
[----:B------:R3:W-:Y:S01]  /*00e0*/  STL.64 [R1], R2 ;  /* 0x0000000201007387 */ /* 0x0007e20000100a00 */
[----:B0-----:R-:W-:Y:S01]  /*00f0*/  IMAD.U32 R4, RZ, RZ, UR6 ;  /* 0x00000006ff047e24 */ /* 0x001fe2000f8e00ff */
[----:B---34-:R-:W-:-:S07]  /*0100*/  MOV R5, UR7 ;  /* 0x0000000700057c02 */ /* 0x018fce0008000f00 */
[----:B------:R-:W-:-:S07]  /*0110*/  LEPC R20, `(.L_x_0) ;  /* 0x000000001014794e */ /* 0x000fce0000000000 */
[----:B------:R-:W-:Y:S05]  /*0120*/  CALL.ABS.NOINC R8 ;  /* 0x0000000008007343 */ /* 0x000fea0003c00000 */
.L_x_0:
[----:B------:R-:W-:Y:S05]  /*0130*/  EXIT ;  /* 0x000000000000794d */ /* 0x000fea0003800000 */
.L_x_1:
[----:B------:R-:W-:-:S00]  /*0140*/  BRA `(.L_x_1) ;  /* 0xfffffffc00fc7947 */ /* 0x000fc0000383ffff */
[----:B------:R-:W-:-:S00]  /*0150*/  NOP ;  /* 0x0000000000007918 */ /* 0x000fc00000000000 */
        /* <DEDUP_REMOVED lines=10> */
.L_x_2:


//--------------------- .nv.global.init           --------------------------
	.section	.nv.global.init,"aw",@progbits
.nv.global.init:
	.type		$str,@object
	.size		$str,(.L_0 - $str)
$str:
        /*0000*/ 	.byte	0x5b, 0x20, 0x25, 0x64, 0x20, 0x5d, 0x3a, 0x20, 0x68, 0x65, 0x6c, 0x6c, 0x6f, 0x20, 0x63, 0x75
        /*0010*/ 	.byte	0x64, 0x61, 0x21, 0x0a, 0x00
.L_0:


//--------------------- .nv.shared.reserved.0     --------------------------
	.section	.nv.shared.reserved.0,"aw",@nobits
	.weak		__nv_reservedSMEM_offset_0_alias
	.size		__nv_reservedSMEM_offset_0_alias, 0, 64
	.other		__nv_reservedSMEM_offset_0_alias,@"STO_CUDA_RESERVED_SHARED STV_DEFAULT"
__nv_reservedSMEM_offset_0_alias:
	.zero		0
	.zero		64


//--------------------- .nv.constant0._Z10hello_cudav --------------------------
	.section	.nv.constant0._Z10hello_cudav,"a",@progbits
	.sectionflags	@""
	.align	4
.nv.constant0._Z10hello_cudav:
	.zero		896


//--------------------- SYMBOLS --------------------------

	.type		.nv.reservedSmem.offset0,@object
	.size		.nv.reservedSmem.offset0,0x4
	.type		vprintf,@function
